	.headerflags	@"EF_CUDA_TEXMODE_UNIFIED EF_CUDA_64BIT_ADDRESS EF_CUDA_ACCELERATORS EF_CUDA_SM90 EF_CUDA_VIRTUAL_SM(EF_CUDA_SM90)"
	.elftype	@"ET_EXEC"


//--------------------- .nv.info                  --------------------------
	.section	.nv.info,"",@"SHT_CUDA_INFO"
	.align	4


	//----- nvinfo : EIATTR_REGCOUNT
	.align		4
        /*0000*/ 	.byte	0x04, 0x2f
        /*0002*/ 	.short	(.L_1 - .L_0)
	.align		4
.L_0:
        /*0004*/ 	.word	index@(triton_poi_fused_convolution_relu_23)
        /*0008*/ 	.word	0x0000001d


	//----- nvinfo : EIATTR_MIN_STACK_SIZE
	.align		4
.L_1:
        /*000c*/ 	.byte	0x04, 0x12
        /*000e*/ 	.short	(.L_3 - .L_2)
	.align		4
.L_2:
        /*0010*/ 	.word	index@(triton_poi_fused_convolution_relu_23)
        /*0014*/ 	.word	0x00000000


	//----- nvinfo : EIATTR_FRAME_SIZE
	.align		4
.L_3:
        /*0018*/ 	.byte	0x04, 0x11
        /*001a*/ 	.short	(.L_5 - .L_4)
	.align		4
.L_4:
        /*001c*/ 	.word	index@(triton_poi_fused_convolution_relu_23)
        /*0020*/ 	.word	0x00000000


	//----- nvinfo : EIATTR_MIN_STACK_SIZE
	.align		4
.L_5:
        /*0024*/ 	.byte	0x04, 0x12
        /*0026*/ 	.short	(.L_7 - .L_6)
	.align		4
.L_6:
        /*0028*/ 	.word	index@(triton_poi_fused_convolution_relu_23)
        /*002c*/ 	.word	0x00000000
.L_7:


//--------------------- .nv.info.triton_poi_fused_convolution_relu_23 --------------------------
	.section	.nv.info.triton_poi_fused_convolution_relu_23,"",@"SHT_CUDA_INFO"
	.sectionflags	@""
	.align	4


	//----- nvinfo : EIATTR_CUDA_API_VERSION
	.align		4
        /*0000*/ 	.byte	0x04, 0x37
        /*0002*/ 	.short	(.L_9 - .L_8)
.L_8:
        /*0004*/ 	.word	0x0000007c


	//----- nvinfo : EIATTR_KPARAM_INFO
	.align		4
.L_9:
        /*0008*/ 	.byte	0x04, 0x17
        /*000a*/ 	.short	(.L_11 - .L_10)
.L_10:
        /*000c*/ 	.word	0x00000000
        /*0010*/ 	.short	0x0004
        /*0012*/ 	.short	0x001c
        /*0014*/ 	.byte	0x00, 0xf0, 0x11, 0x00


	//----- nvinfo : EIATTR_KPARAM_INFO
	.align		4
.L_11:
        /*0018*/ 	.byte	0x04, 0x17
        /*001a*/ 	.short	(.L_13 - .L_12)
.L_12:
        /*001c*/ 	.word	0x00000000
        /*0020*/ 	.short	0x0003
        /*0022*/ 	.short	0x0018
        /*0024*/ 	.byte	0x00, 0xf0, 0x11, 0x00


	//----- nvinfo : EIATTR_KPARAM_INFO
	.align		4
.L_13:
        /*0028*/ 	.byte	0x04, 0x17
        /*002a*/ 	.short	(.L_15 - .L_14)
.L_14:
        /*002c*/ 	.word	0x00000000
        /*0030*/ 	.short	0x0002
        /*0032*/ 	.short	0x0010
        /*0034*/ 	.byte	0x00, 0xf4, 0x21, 0x00


	//----- nvinfo : EIATTR_KPARAM_INFO
	.align		4
.L_15:
        /*0038*/ 	.byte	0x04, 0x17
        /*003a*/ 	.short	(.L_17 - .L_16)
.L_16:
        /*003c*/ 	.word	0x00000000
        /*0040*/ 	.short	0x0001
        /*0042*/ 	.short	0x0008
        /*0044*/ 	.byte	0x00, 0xf4, 0x21, 0x00


	//----- nvinfo : EIATTR_KPARAM_INFO
	.align		4
.L_17:
        /*0048*/ 	.byte	0x04, 0x17
        /*004a*/ 	.short	(.L_19 - .L_18)
.L_18:
        /*004c*/ 	.word	0x00000000
        /*0050*/ 	.short	0x0000
        /*0052*/ 	.short	0x0000
        /*0054*/ 	.byte	0x00, 0xf4, 0x21, 0x00


	//----- nvinfo : EIATTR_SPARSE_MMA_MASK
	.align		4
.L_19:
        /*0058*/ 	.byte	0x03, 0x50
        /*005a*/ 	.short	0x0000


	//----- nvinfo : EIATTR_MAXREG_COUNT
	.align		4
        /*005c*/ 	.byte	0x03, 0x1b
        /*005e*/ 	.short	0x00ff


	//----- nvinfo : EIATTR_EXIT_INSTR_OFFSETS
	.align		4
        /*0060*/ 	.byte	0x04, 0x1c
        /*0062*/ 	.short	(.L_21 - .L_20)


	//   ....[0]....
.L_20:
        /*0064*/ 	.word	0x000006d0


	//   ....[1]....
        /*0068*/ 	.word	0x00000750


	//----- nvinfo : EIATTR_REQNTID
	.align		4
.L_21:
        /*006c*/ 	.byte	0x04, 0x10
        /*006e*/ 	.short	(.L_23 - .L_22)
.L_22:
        /*0070*/ 	.word	0x00000080
        /*0074*/ 	.word	0x00000001
        /*0078*/ 	.word	0x00000001


	//----- nvinfo : EIATTR_CBANK_PARAM_SIZE
	.align		4
.L_23:
        /*007c*/ 	.byte	0x03, 0x19
        /*007e*/ 	.short	0x0020


	//----- nvinfo : EIATTR_PARAM_CBANK
	.align		4
        /*0080*/ 	.byte	0x04, 0x0a
        /*0082*/ 	.short	(.L_25 - .L_24)
	.align		4
.L_24:
        /*0084*/ 	.word	index@(.nv.constant0.triton_poi_fused_convolution_relu_23)
        /*0088*/ 	.short	0x0210
        /*008a*/ 	.short	0x0020


	//----- nvinfo : EIATTR_SW_WAR
	.align		4
.L_25:
        /*008c*/ 	.byte	0x04, 0x36
        /*008e*/ 	.short	(.L_27 - .L_26)
.L_26:
        /*0090*/ 	.word	0x00000008
.L_27:


//--------------------- .nv.callgraph             --------------------------
	.section	.nv.callgraph,"",@"SHT_CUDA_CALLGRAPH"
	.align	4
	.sectionentsize	8
	.align		4
        /*0000*/ 	.word	0x00000000
	.align		4
        /*0004*/ 	.word	0xffffffff
	.align		4
        /*0008*/ 	.word	0x00000000
	.align		4
        /*000c*/ 	.word	0xfffffffe
	.align		4
        /*0010*/ 	.word	0x00000000
	.align		4
        /*0014*/ 	.word	0xfffffffd
	.align		4
        /*0018*/ 	.word	0x00000000
	.align		4
        /*001c*/ 	.word	0xfffffffc


//--------------------- .text.triton_poi_fused_convolution_relu_23 --------------------------
	.section	.text.triton_poi_fused_convolution_relu_23,"ax",@progbits
	.sectionflags	@"SHF_BARRIERS=1"
	.align	128
        .global         triton_poi_fused_convolution_relu_23
        .type           triton_poi_fused_convolution_relu_23,@function
        .size           triton_poi_fused_convolution_relu_23,(.L_x_1 - triton_poi_fused_convolution_relu_23)
        .other          triton_poi_fused_convolution_relu_23,@"STO_CUDA_ENTRY STV_DEFAULT"
triton_poi_fused_convolution_relu_23:
.text.triton_poi_fused_convolution_relu_23:
[----:B------:R-:W0:Y:S02]  /*0000*/  LDC R1, c[0x0][0x28] ;  /* 0x00000a00ff017b82 */ /* 0x000e240000000800 */
[----:B------:R-:W1:Y:S01]  /*0010*/  S2R R3, SR_CTAID.Y ;  /* 0x0000000000037919 */ /* 0x000e620000002600 */
[----:B------:R-:W2:Y:S01]  /*0020*/  LDC.64 R6, c[0x0][0x210] ;  /* 0x00008400ff067b82 */ /* 0x000ea20000000a00 */
[----:B------:R-:W-:Y:S01]  /*0030*/  ULDC.64 UR6, c[0x0][0x208] ;  /* 0x0000820000067ab9 */ /* 0x000fe20000000a00 */
[----:B------:R-:W3:Y:S01]  /*0040*/  S2R R0, SR_TID.X ;  /* 0x0000000000007919 */ /* 0x000ee20000002100 */
[----:B------:R-:W4:Y:S01]  /*0050*/  S2R R9, SR_CTAID.X ;  /* 0x0000000000097919 */ /* 0x000f220000002500 */
[----:B-1----:R-:W-:Y:S01]  /*0060*/  IMAD.SHL.U32 R2, R3, 0x40, RZ ;  /* 0x0000004003027824 */ /* 0x002fe200078e00ff */
[----:B------:R-:W-:Y:S01]  /*0070*/  SHF.R.S32.HI R4, RZ, 0x19, R3 ;  /* 0x00000019ff047819 */ /* 0x000fe20000011403 */
[----:B---3--:R-:W-:-:S03]  /*0080*/  IMAD.SHL.U32 R16, R0, 0x4, RZ ;  /* 0x0000000400107824 */ /* 0x008fc600078e00ff */
[----:B------:R-:W-:Y:S02]  /*0090*/  SGXT R4, R4, 0x1 ;  /* 0x000000010404781a */ /* 0x000fe40000000200 */
[----:B------:R-:W-:Y:S02]  /*00a0*/  SHF.R.U32.HI R20, RZ, 0x4, R0 ;  /* 0x00000004ff147819 */ /* 0x000fe40000011600 */
[----:B------:R-:W-:Y:S02]  /*00b0*/  LOP3.LUT R3, R2, 0x3c, R16, 0xf8, !PT ;  /* 0x0000003c02037812 */ /* 0x000fe400078ef810 */
[----:B------:R-:W-:Y:S02]  /*00c0*/  SGXT.U32 R20, R20, 0x3 ;  /* 0x000000031414781a */ /* 0x000fe40000000000 */
[----:B------:R-:W-:Y:S02]  /*00d0*/  LEA.HI R8, R4, R3, RZ, 0x9 ;  /* 0x0000000304087211 */ /* 0x000fe400078f48ff */
[----:B------:R-:W1:Y:S02]  /*00e0*/  LDC.64 R4, c[0x0][0x218] ;  /* 0x00008600ff047b82 */ /* 0x000e640000000a00 */
[C---:B------:R-:W-:Y:S01]  /*00f0*/  LOP3.LUT R10, R8.reuse, 0xfffffe00, RZ, 0xc0, !PT ;  /* 0xfffffe00080a7812 */ /* 0x040fe200078ec0ff */
[----:B------:R-:W-:-:S04]  /*0100*/  IMAD.SHL.U32 R8, R8, 0x10, RZ ;  /* 0x0000001008087824 */ /* 0x000fc800078e00ff */
[----:B------:R-:W-:Y:S01]  /*0110*/  IMAD.IADD R13, R3, 0x1, -R10 ;  /* 0x00000001030d7824 */ /* 0x000fe200078e0a0a */
[----:B------:R-:W-:Y:S01]  /*0120*/  LOP3.LUT R10, R8, 0xffffe000, RZ, 0xc0, !PT ;  /* 0xffffe000080a7812 */ /* 0x000fe200078ec0ff */
[----:B----4-:R-:W-:-:S04]  /*0130*/  IMAD.SHL.U32 R3, R9, 0x10, RZ ;  /* 0x0000001009037824 */ /* 0x010fc800078e00ff */
[----:B------:R-:W-:Y:S01]  /*0140*/  IMAD.IADD R10, R13, 0x1, R10 ;  /* 0x000000010d0a7824 */ /* 0x000fe200078e020a */
[----:B------:R-:W-:Y:S02]  /*0150*/  LOP3.LUT R8, R3, R20, RZ, 0xfc, !PT ;  /* 0x0000001403087212 */ /* 0x000fe400078efcff */
[----:B------:R-:W-:Y:S02]  /*0160*/  LOP3.LUT R9, R3, 0x8, R20, 0xfe, !PT ;  /* 0x0000000803097812 */ /* 0x000fe400078efe14 */
[C---:B------:R-:W-:Y:S01]  /*0170*/  ISETP.GE.AND P0, PT, R8.reuse, 0x10, PT ;  /* 0x000000100800780c */ /* 0x040fe20003f06270 */
[--C-:B------:R-:W-:Y:S01]  /*0180*/  IMAD R19, R8, 0x200, R10.reuse ;  /* 0x0000020008137824 */ /* 0x100fe200078e020a */
[C---:B------:R-:W-:Y:S01]  /*0190*/  ISETP.GE.AND P1, PT, R9.reuse, 0x10, PT ;  /* 0x000000100900780c */ /* 0x040fe20003f26270 */
[----:B------:R-:W-:Y:S01]  /*01a0*/  IMAD R23, R9, 0x200, R10 ;  /* 0x0000020009177824 */ /* 0x000fe200078e020a */
[----:B------:R-:W-:Y:S02]  /*01b0*/  CS2R R8, SRZ ;  /* 0x0000000000087805 */ /* 0x000fe4000001ff00 */
[----:B------:R-:W-:Y:S01]  /*01c0*/  CS2R R10, SRZ ;  /* 0x00000000000a7805 */ /* 0x000fe2000001ff00 */
[----:B-1----:R-:W-:Y:S01]  /*01d0*/  IMAD.WIDE R12, R13, 0x4, R4 ;  /* 0x000000040d0c7825 */ /* 0x002fe200078e0204 */
[----:B------:R-:W-:-:S03]  /*01e0*/  CS2R R4, SRZ ;  /* 0x0000000000047805 */ /* 0x000fc6000001ff00 */
[--C-:B--2---:R-:W-:Y:S02]  /*01f0*/  IMAD.WIDE R18, R19, 0x4, R6.reuse ;  /* 0x0000000413127825 */ /* 0x104fe400078e0206 */
[----:B------:R-:W2:Y:S02]  /*0200*/  LDG.E.EL.128 R12, desc[UR6][R12.64] ;  /* 0x000000060c0c7981 */ /* 0x000ea4000c2e1d00 */
[----:B------:R-:W-:Y:S01]  /*0210*/  IMAD.WIDE R22, R23, 0x4, R6 ;  /* 0x0000000417167825 */ /* 0x000fe200078e0206 */
[----:B------:R-:W-:Y:S01]  /*0220*/  CS2R R6, SRZ ;  /* 0x0000000000067805 */ /* 0x000fe2000001ff00 */
[----:B------:R-:W2:Y:S05]  /*0230*/  @!P0 LDG.E.EL.128 R8, desc[UR6][R18.64] ;  /* 0x0000000612088981 */ /* 0x000eaa000c2e1d00 */
[----:B------:R1:W3:Y:S01]  /*0240*/  @!P1 LDG.E.EL.128 R4, desc[UR6][R22.64] ;  /* 0x0000000616049981 */ /* 0x0002e2000c2e1d00 */
[----:B------:R-:W4:Y:S01]  /*0250*/  S2UR UR5, SR_CgaCtaId ;  /* 0x00000000000579c3 */ /* 0x000f220000008800 */
[----:B------:R-:W-:Y:S01]  /*0260*/  IMAD.SHL.U32 R17, R0, 0x40, RZ ;  /* 0x0000004000117824 */ /* 0x000fe200078e00ff */
[----:B------:R-:W-:-:S04]  /*0270*/  UMOV UR4, 0x400 ;  /* 0x0000040000047882 */ /* 0x000fc80000000000 */
[----:B------:R-:W-:-:S04]  /*0280*/  LOP3.LUT R17, R17, 0x3c0, RZ, 0xc0, !PT ;  /* 0x000003c011117812 */ /* 0x000fc800078ec0ff */
[C---:B------:R-:W-:Y:S02]  /*0290*/  LOP3.LUT R24, R17.reuse, 0x10, RZ, 0xfc, !PT ;  /* 0x0000001011187812 */ /* 0x040fe400078efcff */
[C---:B------:R-:W-:Y:S02]  /*02a0*/  LOP3.LUT R25, R17.reuse, 0x20, RZ, 0xfc, !PT ;  /* 0x0000002011197812 */ /* 0x040fe400078efcff */
[C---:B------:R-:W-:Y:S02]  /*02b0*/  LOP3.LUT R21, R17.reuse, R20, RZ, 0xfc, !PT ;  /* 0x0000001411157212 */ /* 0x040fe400078efcff */
[----:B-1----:R-:W-:Y:S01]  /*02c0*/  LOP3.LUT R23, R17, 0x30, RZ, 0xfc, !PT ;  /* 0x0000003011177812 */ /* 0x002fe200078efcff */
[----:B----4-:R-:W-:-:S06]  /*02d0*/  UPRMT UR4, UR5, 0x654, UR4 ;  /* 0x0000065405047896 */ /* 0x010fcc0008000004 */
[----:B------:R-:W-:Y:S02]  /*02e0*/  LEA.HI R20, R17, UR4, RZ, 0x1e ;  /* 0x0000000411147c11 */ /* 0x000fe4000f8ff0ff */
[----:B------:R-:W-:Y:S02]  /*02f0*/  LEA.HI R24, R24, UR4, RZ, 0x1e ;  /* 0x0000000418187c11 */ /* 0x000fe4000f8ff0ff */
[----:B------:R-:W-:Y:S02]  /*0300*/  LEA.HI R22, R25, UR4, RZ, 0x1e ;  /* 0x0000000419167c11 */ /* 0x000fe4000f8ff0ff */
[----:B------:R-:W-:Y:S01]  /*0310*/  LEA.HI R26, R23, UR4, RZ, 0x1e ;  /* 0x00000004171a7c11 */ /* 0x000fe2000f8ff0ff */
[C---:B------:R-:W-:Y:S02]  /*0320*/  IMAD R18, R21.reuse, 0x4, R20 ;  /* 0x0000000415127824 */ /* 0x040fe400078e0214 */
[C---:B------:R-:W-:Y:S02]  /*0330*/  IMAD R17, R21.reuse, 0x4, R24 ;  /* 0x0000000415117824 */ /* 0x040fe400078e0218 */
[----:B------:R-:W-:-:S02]  /*0340*/  IMAD R20, R21, 0x4, R22 ;  /* 0x0000000415147824 */ /* 0x000fc400078e0216 */
[----:B------:R-:W-:Y:S01]  /*0350*/  IMAD R19, R21, 0x4, R26 ;  /* 0x0000000415137824 */ /* 0x000fe200078e021a */
[C---:B--2---:R-:W-:Y:S01]  /*0360*/  FSETP.GEU.AND P6, PT, R12.reuse, -R8, PT ;  /* 0x800000080c00720b */ /* 0x044fe20003fce000 */
[----:B------:R-:W-:Y:S01]  /*0370*/  FADD R8, R12, R8 ;  /* 0x000000080c087221 */ /* 0x000fe20000000000 */
[C---:B------:R-:W-:Y:S01]  /*0380*/  FSETP.GEU.AND P2, PT, R13.reuse, -R9, PT ;  /* 0x800000090d00720b */ /* 0x040fe20003f4e000 */
[----:B------:R-:W-:Y:S01]  /*0390*/  FADD R9, R13, R9 ;  /* 0x000000090d097221 */ /* 0x000fe20000000000 */
[C---:B------:R-:W-:Y:S01]  /*03a0*/  FSETP.GEU.AND P4, PT, R14.reuse, -R10, PT ;  /* 0x8000000a0e00720b */ /* 0x040fe20003f8e000 */
[----:B------:R-:W-:Y:S01]  /*03b0*/  FADD R10, R14, R10 ;  /* 0x0000000a0e0a7221 */ /* 0x000fe20000000000 */
[C---:B------:R-:W-:Y:S01]  /*03c0*/  FSETP.GEU.AND P5, PT, R15.reuse, -R11, PT ;  /* 0x8000000b0f00720b */ /* 0x040fe20003fae000 */
[----:B------:R-:W-:Y:S01]  /*03d0*/  FADD R11, R15, R11 ;  /* 0x0000000b0f0b7221 */ /* 0x000fe20000000000 */
[C---:B---3--:R-:W-:Y:S01]  /*03e0*/  FSETP.GEU.AND P0, PT, R12.reuse, -R4, PT ;  /* 0x800000040c00720b */ /* 0x048fe20003f0e000 */
[----:B------:R-:W-:Y:S01]  /*03f0*/  FADD R4, R12, R4 ;  /* 0x000000040c047221 */ /* 0x000fe20000000000 */
[C---:B------:R-:W-:Y:S01]  /*0400*/  FSETP.GEU.AND P1, PT, R13.reuse, -R5, PT ;  /* 0x800000050d00720b */ /* 0x040fe20003f2e000 */
[----:B------:R-:W-:Y:S01]  /*0410*/  FADD R5, R13, R5 ;  /* 0x000000050d057221 */ /* 0x000fe20000000000 */
[C---:B------:R-:W-:Y:S01]  /*0420*/  FSETP.GEU.AND P3, PT, R14.reuse, -R6, PT ;  /* 0x800000060e00720b */ /* 0x040fe20003f6e000 */
[----:B------:R-:W-:Y:S01]  /*0430*/  FADD R6, R14, R6 ;  /* 0x000000060e067221 */ /* 0x000fe20000000000 */
[----:B------:R-:W-:-:S02]  /*0440*/  FSEL R13, R8, RZ, P6 ;  /* 0x000000ff080d7208 */ /* 0x000fc40003000000 */
[C---:B------:R-:W-:Y:S01]  /*0450*/  FSETP.GEU.AND P6, PT, R15.reuse, -R7, PT ;  /* 0x800000070f00720b */ /* 0x040fe20003fce000 */
[----:B------:R-:W-:Y:S01]  /*0460*/  FADD R7, R15, R7 ;  /* 0x000000070f077221 */ /* 0x000fe20000000000 */
[----:B------:R-:W-:Y:S02]  /*0470*/  FSEL R12, R9, RZ, P2 ;  /* 0x000000ff090c7208 */ /* 0x000fe40001000000 */
[----:B------:R-:W-:Y:S02]  /*0480*/  FSEL R9, R10, RZ, P4 ;  /* 0x000000ff0a097208 */ /* 0x000fe40002000000 */
[----:B------:R-:W-:Y:S01]  /*0490*/  FSEL R10, R11, RZ, P5 ;  /* 0x000000ff0b0a7208 */ /* 0x000fe20002800000 */
[----:B------:R1:W-:Y:S01]  /*04a0*/  STS [R18], R13 ;  /* 0x0000000d12007388 */ /* 0x0003e20000000800 */
[----:B------:R-:W-:Y:S02]  /*04b0*/  FSEL R15, R4, RZ, P0 ;  /* 0x000000ff040f7208 */ /* 0x000fe40000000000 */
[----:B------:R-:W-:Y:S01]  /*04c0*/  FSEL R14, R5, RZ, P1 ;  /* 0x000000ff050e7208 */ /* 0x000fe20000800000 */
[----:B------:R-:W-:Y:S01]  /*04d0*/  STS [R17+0x40], R12 ;  /* 0x0000400c11007388 */ /* 0x000fe20000000800 */
[----:B------:R-:W-:-:S02]  /*04e0*/  FSEL R21, R6, RZ, P3 ;  /* 0x000000ff06157208 */ /* 0x000fc40001800000 */
[----:B------:R-:W-:Y:S01]  /*04f0*/  FSEL R22, R7, RZ, P6 ;  /* 0x000000ff07167208 */ /* 0x000fe20003000000 */
[----:B------:R-:W-:Y:S04]  /*0500*/  STS [R20+0x80], R9 ;  /* 0x0000800914007388 */ /* 0x000fe80000000800 */
[----:B------:R2:W-:Y:S04]  /*0510*/  STS [R19+0xc0], R10 ;  /* 0x0000c00a13007388 */ /* 0x0005e80000000800 */
[----:B------:R-:W-:Y:S04]  /*0520*/  STS [R18+0x20], R15 ;  /* 0x0000200f12007388 */ /* 0x000fe80000000800 */
[----:B------:R-:W-:Y:S04]  /*0530*/  STS [R17+0x60], R14 ;  /* 0x0000600e11007388 */ /* 0x000fe80000000800 */
[----:B------:R-:W-:Y:S04]  /*0540*/  STS [R20+0xa0], R21 ;  /* 0x0000a01514007388 */ /* 0x000fe80000000800 */
[----:B------:R-:W-:Y:S01]  /*0550*/  STS [R19+0xe0], R22 ;  /* 0x0000e01613007388 */ /* 0x000fe20000000800 */
[----:B------:R-:W-:-:S05]  /*0560*/  LOP3.LUT R8, R0, 0x7c, RZ, 0xc0, !PT ;  /* 0x0000007c00087812 */ /* 0x000fca00078ec0ff */
[----:B------:R-:W-:Y:S01]  /*0570*/  VIADD R11, R8, UR4 ;  /* 0x00000004080b7c36 */ /* 0x000fe20008000000 */
[----:B------:R-:W-:-:S05]  /*0580*/  LOP3.LUT R8, R16, 0x1fc, RZ, 0xc0, !PT ;  /* 0x000001fc10087812 */ /* 0x000fca00078ec0ff */
[----:B-1----:R-:W-:Y:S01]  /*0590*/  IMAD R13, R8, 0x4, R11 ;  /* 0x00000004080d7824 */ /* 0x002fe200078e020b */
[----:B------:R-:W-:Y:S08]  /*05a0*/  BAR.SYNC.DEFER_BLOCKING 0x0 ;  /* 0x0000000000007b1d */ /* 0x000ff00000010000 */
[----:B--2---:R-:W1:Y:S01]  /*05b0*/  LDC.64 R10, c[0x0][0x220] ;  /* 0x00008800ff0a7b82 */ /* 0x004e620000000a00 */
[----:B------:R-:W-:Y:S04]  /*05c0*/  LDS R4, [R13] ;  /* 0x000000000d047984 */ /* 0x000fe80000000800 */
[----:B------:R-:W-:Y:S04]  /*05d0*/  LDS R5, [R13+0x4] ;  /* 0x000004000d057984 */ /* 0x000fe80000000800 */
[----:B------:R-:W-:Y:S04]  /*05e0*/  LDS R6, [R13+0x8] ;  /* 0x000008000d067984 */ /* 0x000fe80000000800 */
[----:B------:R2:W3:Y:S01]  /*05f0*/  LDS R7, [R13+0xc] ;  /* 0x00000c000d077984 */ /* 0x0004e20000000800 */
[----:B------:R-:W-:-:S02]  /*0600*/  SHF.R.U32.HI R9, RZ, 0x2, R0 ;  /* 0x00000002ff097819 */ /* 0x000fc40000011600 */
[----:B------:R-:W-:Y:S02]  /*0610*/  LOP3.LUT R16, R3, 0xc, R16, 0xf8, !PT ;  /* 0x0000000c03107812 */ /* 0x000fe400078ef810 */
[----:B------:R-:W-:Y:S02]  /*0620*/  SGXT.U32 R9, R9, 0x5 ;  /* 0x000000050909781a */ /* 0x000fe40000000000 */
[----:B------:R-:W-:Y:S02]  /*0630*/  LOP3.LUT R0, R8, 0x200, RZ, 0xfc, !PT ;  /* 0x0000020008007812 */ /* 0x000fe400078efcff */
[----:B------:R-:W-:Y:S02]  /*0640*/  LOP3.LUT R9, R2, R9, RZ, 0xfc, !PT ;  /* 0x0000000902097212 */ /* 0x000fe400078efcff */
[----:B------:R-:W-:Y:S02]  /*0650*/  ISETP.GE.AND P0, PT, R16, 0x10, PT ;  /* 0x000000101000780c */ /* 0x000fe40003f06270 */
[----:B------:R-:W-:Y:S01]  /*0660*/  SHF.R.U32.HI R0, RZ, 0x2, R0 ;  /* 0x00000002ff007819 */ /* 0x000fe20000011600 */
[----:B------:R-:W-:-:S03]  /*0670*/  IMAD R9, R9, 0x10, R16 ;  /* 0x0000001009097824 */ /* 0x000fc600078e0210 */
[----:B------:R-:W-:Y:S01]  /*0680*/  LOP3.LUT R0, R0, 0xfc, RZ, 0xc0, !PT ;  /* 0x000000fc00007812 */ /* 0x000fe200078ec0ff */
[----:B-1----:R-:W-:-:S04]  /*0690*/  IMAD.WIDE R2, R9, 0x4, R10 ;  /* 0x0000000409027825 */ /* 0x002fc800078e020a */
[----:B--2---:R-:W-:-:S04]  /*06a0*/  VIADD R13, R0, UR4 ;  /* 0x00000004000d7c36 */ /* 0x004fc80008000000 */
[----:B------:R-:W-:Y:S01]  /*06b0*/  IMAD R13, R8, 0x4, R13 ;  /* 0x00000004080d7824 */ /* 0x000fe200078e020d */
[----:B---3--:R1:W-:Y:S01]  /*06c0*/  @!P0 STG.E.128 desc[UR6][R2.64], R4 ;  /* 0x0000000402008986 */ /* 0x0083e2000c101d06 */
[----:B------:R-:W-:Y:S05]  /*06d0*/  @P0 EXIT ;  /* 0x000000000000094d */ /* 0x000fea0003800000 */
[----:B-1----:R-:W-:Y:S01]  /*06e0*/  LDS R4, [R13+0x800] ;  /* 0x000800000d047984 */ /* 0x002fe20000000800 */
[----:B------:R-:W-:-:S03]  /*06f0*/  VIADD R9, R9, 0x200 ;  /* 0x0000020009097836 */ /* 0x000fc60000000000 */
[----:B------:R-:W-:Y:S01]  /*0700*/  LDS R5, [R13+0x804] ;  /* 0x000804000d057984 */ /* 0x000fe20000000800 */
[----:B------:R-:W-:-:S03]  /*0710*/  IMAD.WIDE R10, R9, 0x4, R10 ;  /* 0x00000004090a7825 */ /* 0x000fc600078e020a */
[----:B------:R-:W-:Y:S04]  /*0720*/  LDS R6, [R13+0x808] ;  /* 0x000808000d067984 */ /* 0x000fe80000000800 */
[----:B------:R-:W0:Y:S04]  /*0730*/  LDS R7, [R13+0x80c] ;  /* 0x00080c000d077984 */ /* 0x000e280000000800 */
[----:B0-----:R-:W-:Y:S01]  /*0740*/  STG.E.128 desc[UR6][R10.64], R4 ;  /* 0x000000040a007986 */ /* 0x001fe2000c101d06 */
[----:B------:R-:W-:Y:S05]  /*0750*/  EXIT ;  /* 0x000000000000794d */ /* 0x000fea0003800000 */
.L_x_0:
[----:B------:R-:W-:-:S00]  /*0760*/  BRA `(.L_x_0) ;  /* 0xfffffffc00fc7947 */ /* 0x000fc0000383ffff */
[----:B------:R-:W-:-:S00]  /*0770*/  NOP ;  /* 0x0000000000007918 */ /* 0x000fc00000000000 */
        /* <DEDUP_REMOVED lines=8> */
.L_x_1:


//--------------------- .nv.shared.triton_poi_fused_convolution_relu_23 --------------------------
	.section	.nv.shared.triton_poi_fused_convolution_relu_23,"aw",@nobits
	.sectionflags	@""
	.align	16
	.zero		1024


//--------------------- .nv.constant0.triton_poi_fused_convolution_relu_23 --------------------------
	.section	.nv.constant0.triton_poi_fused_convolution_relu_23,"a",@progbits
	.sectionflags	@""
	.align	4
.nv.constant0.triton_poi_fused_convolution_relu_23:
	.zero		560
